//
// Generated by NVIDIA NVVM Compiler
//
// Compiler Build ID: CL-36424714
// Cuda compilation tools, release 13.0, V13.0.88
// Based on NVVM 20.0.0
//

.version 9.0
.target sm_100
.address_size 64

	// .globl	_Z15matrixMulKernelPKfS0_Pfii

.visible .entry _Z15matrixMulKernelPKfS0_Pfii(
	.param .u64 .ptr .align 1 _Z15matrixMulKernelPKfS0_Pfii_param_0,
	.param .u64 .ptr .align 1 _Z15matrixMulKernelPKfS0_Pfii_param_1,
	.param .u64 .ptr .align 1 _Z15matrixMulKernelPKfS0_Pfii_param_2,
	.param .u32 _Z15matrixMulKernelPKfS0_Pfii_param_3,
	.param .u32 _Z15matrixMulKernelPKfS0_Pfii_param_4
)
{
	.reg .pred 	%p<10>;
	.reg .b32 	%r<40>;
	.reg .b32 	%f<68>;
	.reg .b64 	%rd<53>;

	ld.param.u64 	%rd7, [_Z15matrixMulKernelPKfS0_Pfii_param_0];
	ld.param.u64 	%rd8, [_Z15matrixMulKernelPKfS0_Pfii_param_1];
	ld.param.u64 	%rd6, [_Z15matrixMulKernelPKfS0_Pfii_param_2];
	ld.param.u32 	%r18, [_Z15matrixMulKernelPKfS0_Pfii_param_3];
	ld.param.u32 	%r19, [_Z15matrixMulKernelPKfS0_Pfii_param_4];
	cvta.to.global.u64 	%rd1, %rd8;
	cvta.to.global.u64 	%rd2, %rd7;
	mov.u32 	%r20, %ctaid.y;
	mov.u32 	%r21, %ntid.y;
	mov.u32 	%r22, %tid.y;
	mad.lo.s32 	%r1, %r20, %r21, %r22;
	mov.u32 	%r23, %ctaid.x;
	mov.u32 	%r24, %ntid.x;
	mov.u32 	%r25, %tid.x;
	mad.lo.s32 	%r2, %r23, %r24, %r25;
	setp.lt.s32 	%p1, %r18, 1;
	mov.f32 	%f67, 0f00000000;
	@%p1 bra 	$L__BB0_12;
	mul.lo.s32 	%r3, %r18, %r1;
	and.b32  	%r4, %r18, 7;
	setp.lt.u32 	%p2, %r18, 8;
	mov.f32 	%f67, 0f00000000;
	mov.b32 	%r38, 0;
	@%p2 bra 	$L__BB0_4;
	and.b32  	%r38, %r18, 2147483640;
	neg.s32 	%r36, %r38;
	shl.b32 	%r7, %r19, 3;
	mul.wide.u32 	%rd9, %r3, 4;
	add.s64 	%rd10, %rd9, %rd2;
	add.s64 	%rd52, %rd10, 16;
	mov.f32 	%f67, 0f00000000;
	mul.wide.s32 	%rd13, %r19, 4;
	mov.u32 	%r35, %r2;
$L__BB0_3:
	.pragma "nounroll";
	ld.global.f32 	%f17, [%rd52+-16];
	mul.wide.s32 	%rd11, %r35, 4;
	add.s64 	%rd12, %rd1, %rd11;
	ld.global.f32 	%f18, [%rd12];
	fma.rn.f32 	%f19, %f17, %f18, %f67;
	ld.global.f32 	%f20, [%rd52+-12];
	add.s64 	%rd14, %rd12, %rd13;
	ld.global.f32 	%f21, [%rd14];
	fma.rn.f32 	%f22, %f20, %f21, %f19;
	ld.global.f32 	%f23, [%rd52+-8];
	add.s64 	%rd15, %rd14, %rd13;
	ld.global.f32 	%f24, [%rd15];
	fma.rn.f32 	%f25, %f23, %f24, %f22;
	ld.global.f32 	%f26, [%rd52+-4];
	add.s64 	%rd16, %rd15, %rd13;
	ld.global.f32 	%f27, [%rd16];
	fma.rn.f32 	%f28, %f26, %f27, %f25;
	ld.global.f32 	%f29, [%rd52];
	add.s64 	%rd17, %rd16, %rd13;
	ld.global.f32 	%f30, [%rd17];
	fma.rn.f32 	%f31, %f29, %f30, %f28;
	ld.global.f32 	%f32, [%rd52+4];
	add.s64 	%rd18, %rd17, %rd13;
	ld.global.f32 	%f33, [%rd18];
	fma.rn.f32 	%f34, %f32, %f33, %f31;
	ld.global.f32 	%f35, [%rd52+8];
	add.s64 	%rd19, %rd18, %rd13;
	ld.global.f32 	%f36, [%rd19];
	fma.rn.f32 	%f37, %f35, %f36, %f34;
	ld.global.f32 	%f38, [%rd52+12];
	add.s64 	%rd20, %rd19, %rd13;
	ld.global.f32 	%f39, [%rd20];
	fma.rn.f32 	%f67, %f38, %f39, %f37;
	add.s32 	%r36, %r36, 8;
	add.s32 	%r35, %r35, %r7;
	add.s64 	%rd52, %rd52, 32;
	setp.ne.s32 	%p3, %r36, 0;
	@%p3 bra 	$L__BB0_3;
$L__BB0_4:
	setp.eq.s32 	%p4, %r4, 0;
	@%p4 bra 	$L__BB0_12;
	and.b32  	%r13, %r18, 3;
	setp.lt.u32 	%p5, %r4, 4;
	@%p5 bra 	$L__BB0_7;
	add.s32 	%r27, %r38, %r3;
	mul.wide.u32 	%rd21, %r27, 4;
	add.s64 	%rd22, %rd2, %rd21;
	ld.global.f32 	%f41, [%rd22];
	mad.lo.s32 	%r28, %r38, %r19, %r2;
	mul.wide.s32 	%rd23, %r28, 4;
	add.s64 	%rd24, %rd1, %rd23;
	ld.global.f32 	%f42, [%rd24];
	fma.rn.f32 	%f43, %f41, %f42, %f67;
	cvt.u64.u32 	%rd25, %r3;
	cvt.u64.u32 	%rd26, %r38;
	add.s64 	%rd27, %rd26, %rd25;
	shl.b64 	%rd28, %rd27, 2;
	add.s64 	%rd29, %rd2, %rd28;
	ld.global.f32 	%f44, [%rd29+4];
	mul.wide.s32 	%rd30, %r19, 4;
	add.s64 	%rd31, %rd24, %rd30;
	ld.global.f32 	%f45, [%rd31];
	fma.rn.f32 	%f46, %f44, %f45, %f43;
	ld.global.f32 	%f47, [%rd29+8];
	add.s64 	%rd32, %rd31, %rd30;
	ld.global.f32 	%f48, [%rd32];
	fma.rn.f32 	%f49, %f47, %f48, %f46;
	ld.global.f32 	%f50, [%rd29+12];
	add.s64 	%rd33, %rd32, %rd30;
	ld.global.f32 	%f51, [%rd33];
	fma.rn.f32 	%f67, %f50, %f51, %f49;
	add.s32 	%r38, %r38, 4;
$L__BB0_7:
	setp.eq.s32 	%p6, %r13, 0;
	@%p6 bra 	$L__BB0_12;
	setp.eq.s32 	%p7, %r13, 1;
	@%p7 bra 	$L__BB0_10;
	add.s32 	%r29, %r38, %r3;
	mul.wide.u32 	%rd34, %r29, 4;
	add.s64 	%rd35, %rd2, %rd34;
	ld.global.f32 	%f53, [%rd35];
	mad.lo.s32 	%r30, %r38, %r19, %r2;
	mul.wide.s32 	%rd36, %r30, 4;
	add.s64 	%rd37, %rd1, %rd36;
	ld.global.f32 	%f54, [%rd37];
	fma.rn.f32 	%f55, %f53, %f54, %f67;
	cvt.u64.u32 	%rd38, %r3;
	cvt.u64.u32 	%rd39, %r38;
	add.s64 	%rd40, %rd39, %rd38;
	shl.b64 	%rd41, %rd40, 2;
	add.s64 	%rd42, %rd2, %rd41;
	ld.global.f32 	%f56, [%rd42+4];
	mul.wide.s32 	%rd43, %r19, 4;
	add.s64 	%rd44, %rd37, %rd43;
	ld.global.f32 	%f57, [%rd44];
	fma.rn.f32 	%f67, %f56, %f57, %f55;
	add.s32 	%r38, %r38, 2;
$L__BB0_10:
	and.b32  	%r31, %r18, 1;
	setp.eq.b32 	%p8, %r31, 1;
	not.pred 	%p9, %p8;
	@%p9 bra 	$L__BB0_12;
	add.s32 	%r32, %r38, %r3;
	mul.wide.u32 	%rd45, %r32, 4;
	add.s64 	%rd46, %rd2, %rd45;
	ld.global.f32 	%f58, [%rd46];
	mad.lo.s32 	%r33, %r38, %r19, %r2;
	mul.wide.s32 	%rd47, %r33, 4;
	add.s64 	%rd48, %rd1, %rd47;
	ld.global.f32 	%f59, [%rd48];
	fma.rn.f32 	%f67, %f58, %f59, %f67;
$L__BB0_12:
	cvta.to.global.u64 	%rd49, %rd6;
	mad.lo.s32 	%r34, %r19, %r1, %r2;
	mul.wide.s32 	%rd50, %r34, 4;
	add.s64 	%rd51, %rd49, %rd50;
	st.global.f32 	[%rd51], %f67;
	ret;

}


// ===== COMPILED SASS (sm_100) =====

	.target	sm_100

	.elftype	@"ET_EXEC"


//--------------------- .note.nv.tkinfo           --------------------------
	.section	.note.nv.tkinfo,"",@"SHT_NOTE"
	.sectionflags	@"SHF_NOTE_NV_TKINFO"
	.tkinfo
        /*0018*/ 	.word	0x00000002
        /*0030*/ 	.string	""
        /*0030*/ 	.string	"ptxas"
        /*0030*/ 	.string	"Cuda compilation tools, release 13.0, V13.0.88"
        /*0030*/ 	.string	"Build cuda_13.0.r13.0/compiler.36424714_0"
        /*0030*/ 	.string	"-arch sm_100 -m 64 "



//--------------------- .note.nv.cuinfo           --------------------------
	.section	.note.nv.cuinfo,"",@"SHT_NOTE"
	.sectionflags	@"SHF_NOTE_NV_CUINFO"
        /*0018*/ 	.short	0x0002
        /*001a*/ 	.short	0x0064
        /*001c*/ 	.short	0x0082
	.zero		2


//--------------------- .nv.info                  --------------------------
	.section	.nv.info,"",@"SHT_CUDA_INFO"
	.align	4


	//----- nvinfo : EIATTR_REGCOUNT
	.align		4
        /*0000*/ 	.byte	0x04, 0x2f
        /*0002*/ 	.short	(.L_1 - .L_0)
	.align		4
.L_0:
        /*0004*/ 	.word	index@(_Z15matrixMulKernelPKfS0_Pfii)
        /*0008*/ 	.word	0x00000020


	//----- nvinfo : EIATTR_FRAME_SIZE
	.align		4
.L_1:
        /*000c*/ 	.byte	0x04, 0x11
        /*000e*/ 	.short	(.L_3 - .L_2)
	.align		4
.L_2:
        /*0010*/ 	.word	index@(_Z15matrixMulKernelPKfS0_Pfii)
        /*0014*/ 	.word	0x00000000


	//----- nvinfo : EIATTR_MIN_STACK_SIZE
	.align		4
.L_3:
        /*0018*/ 	.byte	0x04, 0x12
        /*001a*/ 	.short	(.L_5 - .L_4)
	.align		4
.L_4:
        /*001c*/ 	.word	index@(_Z15matrixMulKernelPKfS0_Pfii)
        /*0020*/ 	.word	0x00000000
.L_5:


//--------------------- .nv.compat                --------------------------
	.section	.nv.compat,"",@"SHT_CUDA_COMPAT_INFO"
	.align	4
        /*0000*/ 	.byte	0x02, 0x09, 0x00, 0x00, 0x02, 0x02, 0x01, 0x00, 0x02, 0x05, 0x05, 0x00, 0x03, 0x07, 0x01, 0x01
        /*0010*/ 	.byte	0x02, 0x03, 0x00, 0x00, 0x02, 0x06, 0x01, 0x00, 0x04, 0x0b, 0x08, 0x00, 0x09, 0x00, 0x00, 0x00
        /*0020*/ 	.byte	0x00, 0x00, 0x00, 0x00


//--------------------- .nv.info._Z15matrixMulKernelPKfS0_Pfii --------------------------
	.section	.nv.info._Z15matrixMulKernelPKfS0_Pfii,"",@"SHT_CUDA_INFO"
	.sectionflags	@""
	.align	4


	//----- nvinfo : EIATTR_CUDA_API_VERSION
	.align		4
        /*0000*/ 	.byte	0x04, 0x37
        /*0002*/ 	.short	(.L_7 - .L_6)
.L_6:
        /*0004*/ 	.word	0x00000082


	//----- nvinfo : EIATTR_KPARAM_INFO
	.align		4
.L_7:
        /*0008*/ 	.byte	0x04, 0x17
        /*000a*/ 	.short	(.L_9 - .L_8)
.L_8:
        /*000c*/ 	.word	0x00000000
        /*0010*/ 	.short	0x0004
        /*0012*/ 	.short	0x001c
        /*0014*/ 	.byte	0x00, 0xf0, 0x11, 0x00


	//----- nvinfo : EIATTR_KPARAM_INFO
	.align		4
.L_9:
        /*0018*/ 	.byte	0x04, 0x17
        /*001a*/ 	.short	(.L_11 - .L_10)
.L_10:
        /*001c*/ 	.word	0x00000000
        /*0020*/ 	.short	0x0003
        /*0022*/ 	.short	0x0018
        /*0024*/ 	.byte	0x00, 0xf0, 0x11, 0x00


	//----- nvinfo : EIATTR_KPARAM_INFO
	.align		4
.L_11:
        /*0028*/ 	.byte	0x04, 0x17
        /*002a*/ 	.short	(.L_13 - .L_12)
.L_12:
        /*002c*/ 	.word	0x00000000
        /*0030*/ 	.short	0x0002
        /*0032*/ 	.short	0x0010
        /*0034*/ 	.byte	0x00, 0xf5, 0x21, 0x00


	//----- nvinfo : EIATTR_KPARAM_INFO
	.align		4
.L_13:
        /*0038*/ 	.byte	0x04, 0x17
        /*003a*/ 	.short	(.L_15 - .L_14)
.L_14:
        /*003c*/ 	.word	0x00000000
        /*0040*/ 	.short	0x0001
        /*0042*/ 	.short	0x0008
        /*0044*/ 	.byte	0x00, 0xf5, 0x21, 0x00


	//----- nvinfo : EIATTR_KPARAM_INFO
	.align		4
.L_15:
        /*0048*/ 	.byte	0x04, 0x17
        /*004a*/ 	.short	(.L_17 - .L_16)
.L_16:
        /*004c*/ 	.word	0x00000000
        /*0050*/ 	.short	0x0000
        /*0052*/ 	.short	0x0000
        /*0054*/ 	.byte	0x00, 0xf5, 0x21, 0x00


	//----- nvinfo : EIATTR_SPARSE_MMA_MASK
	.align		4
.L_17:
        /*0058*/ 	.byte	0x03, 0x50
        /*005a*/ 	.short	0x0000


	//----- nvinfo : EIATTR_MAXREG_COUNT
	.align		4
        /*005c*/ 	.byte	0x03, 0x1b
        /*005e*/ 	.short	0x00ff


	//----- nvinfo : EIATTR_MERCURY_ISA_VERSION
	.align		4
        /*0060*/ 	.byte	0x03, 0x5f
        /*0062*/ 	.short	0x0101


	//----- nvinfo : EIATTR_VRC_CTA_INIT_COUNT
	.align		4
        /*0064*/ 	.byte	0x02, 0x4a
	.zero		1
	.zero		1


	//----- nvinfo : EIATTR_EXIT_INSTR_OFFSETS
	.align		4
        /*0068*/ 	.byte	0x04, 0x1c
        /*006a*/ 	.short	(.L_19 - .L_18)


	//   ....[0]....
.L_18:
        /*006c*/ 	.word	0x000008f0


	//----- nvinfo : EIATTR_CBANK_PARAM_SIZE
	.align		4
.L_19:
        /*0070*/ 	.byte	0x03, 0x19
        /*0072*/ 	.short	0x0020


	//----- nvinfo : EIATTR_PARAM_CBANK
	.align		4
        /*0074*/ 	.byte	0x04, 0x0a
        /*0076*/ 	.short	(.L_21 - .L_20)
	.align		4
.L_20:
        /*0078*/ 	.word	index@(.nv.constant0._Z15matrixMulKernelPKfS0_Pfii)
        /*007c*/ 	.short	0x0380
        /*007e*/ 	.short	0x0020


	//----- nvinfo : EIATTR_SW_WAR
	.align		4
.L_21:
        /*0080*/ 	.byte	0x04, 0x36
        /*0082*/ 	.short	(.L_23 - .L_22)
.L_22:
        /*0084*/ 	.word	0x00000008
.L_23:


//--------------------- .nv.callgraph             --------------------------
	.section	.nv.callgraph,"",@"SHT_CUDA_CALLGRAPH"
	.align	4
	.sectionentsize	8
	.align		4
        /*0000*/ 	.word	0x00000000
	.align		4
        /*0004*/ 	.word	0xffffffff
	.align		4
        /*0008*/ 	.word	0x00000000
	.align		4
        /*000c*/ 	.word	0xfffffffe
	.align		4
        /*0010*/ 	.word	0x00000000
	.align		4
        /*0014*/ 	.word	0xfffffffd
	.align		4
        /*0018*/ 	.word	0x00000000
	.align		4
        /*001c*/ 	.word	0xfffffffc


//--------------------- .text._Z15matrixMulKernelPKfS0_Pfii --------------------------
	.section	.text._Z15matrixMulKernelPKfS0_Pfii,"ax",@progbits
	.align	128
        .global         _Z15matrixMulKernelPKfS0_Pfii
        .type           _Z15matrixMulKernelPKfS0_Pfii,@function
        .size           _Z15matrixMulKernelPKfS0_Pfii,(.L_x_5 - _Z15matrixMulKernelPKfS0_Pfii)
        .other          _Z15matrixMulKernelPKfS0_Pfii,@"STO_CUDA_ENTRY STV_DEFAULT"
_Z15matrixMulKernelPKfS0_Pfii:
.text._Z15matrixMulKernelPKfS0_Pfii:
[----:B------:R-:W-:Y:S08]  /*0000*/  LDC R1, c[0x0][0x37c] ;  /* 0x0000df00ff017b82 */ /* 0x000ff00000000800 */
[----:B------:R-:W0:Y:S01]  /*0010*/  LDC R0, c[0x0][0x398] ;  /* 0x0000e600ff007b82 */ /* 0x000e220000000800 */
[----:B------:R-:W1:Y:S01]  /*0020*/  S2R R2, SR_TID.Y ;  /* 0x0000000000027919 */ /* 0x000e620000002200 */
[----:B------:R-:W2:Y:S01]  /*0030*/  LDCU.64 UR4, c[0x0][0x358] ;  /* 0x00006b00ff0477ac */ /* 0x000ea20008000a00 */
[----:B------:R-:W-:Y:S01]  /*0040*/  HFMA2 R29, -RZ, RZ, 0, 0 ;  /* 0x00000000ff1d7431 */ /* 0x000fe200000001ff */
[----:B------:R-:W3:Y:S04]  /*0050*/  S2R R3, SR_TID.X ;  /* 0x0000000000037919 */ /* 0x000ee80000002100 */
[----:B------:R-:W1:Y:S08]  /*0060*/  LDC R17, c[0x0][0x364] ;  /* 0x0000d900ff117b82 */ /* 0x000e700000000800 */
[----:B------:R-:W1:Y:S08]  /*0070*/  S2UR UR6, SR_CTAID.Y ;  /* 0x00000000000679c3 */ /* 0x000e700000002600 */
[----:B------:R-:W3:Y:S01]  /*0080*/  S2UR UR7, SR_CTAID.X ;  /* 0x00000000000779c3 */ /* 0x000ee20000002500 */
[----:B0-----:R-:W-:-:S07]  /*0090*/  ISETP.GE.AND P0, PT, R0, 0x1, PT ;  /* 0x000000010000780c */ /* 0x001fce0003f06270 */
[----:B------:R-:W3:Y:S01]  /*00a0*/  LDC R16, c[0x0][0x360] ;  /* 0x0000d800ff107b82 */ /* 0x000ee20000000800 */
[----:B-1----:R-:W-:Y:S02]  /*00b0*/  IMAD R17, R17, UR6, R2 ;  /* 0x0000000611117c24 */ /* 0x002fe4000f8e0202 */
[----:B---3--:R-:W-:-:S03]  /*00c0*/  IMAD R16, R16, UR7, R3 ;  /* 0x0000000710107c24 */ /* 0x008fc6000f8e0203 */
[----:B--2---:R-:W-:Y:S05]  /*00d0*/  @!P0 BRA `(.L_x_0) ;  /* 0x0000000400f08947 */ /* 0x004fea0003800000 */
[C---:B------:R-:W-:Y:S01]  /*00e0*/  ISETP.GE.U32.AND P1, PT, R0.reuse, 0x8, PT ;  /* 0x000000080000780c */ /* 0x040fe20003f26070 */
[----:B------:R-:W-:Y:S01]  /*00f0*/  IMAD R19, R17, R0, RZ ;  /* 0x0000000011137224 */ /* 0x000fe200078e02ff */
[----:B------:R-:W-:Y:S02]  /*0100*/  LOP3.LUT R24, R0, 0x7, RZ, 0xc0, !PT ;  /* 0x0000000700187812 */ /* 0x000fe400078ec0ff */
[----:B------:R-:W-:Y:S02]  /*0110*/  MOV R29, RZ ;  /* 0x000000ff001d7202 */ /* 0x000fe40000000f00 */
[----:B------:R-:W-:Y:S02]  /*0120*/  ISETP.NE.AND P0, PT, R24, RZ, PT ;  /* 0x000000ff1800720c */ /* 0x000fe40003f05270 */
[----:B------:R-:W-:-:S05]  /*0130*/  MOV R20, RZ ;  /* 0x000000ff00147202 */ /* 0x000fca0000000f00 */
[----:B------:R-:W-:Y:S06]  /*0140*/  @!P1 BRA `(.L_x_1) ;  /* 0x0000000000c89947 */ /* 0x000fec0003800000 */
[----:B------:R-:W0:Y:S01]  /*0150*/  LDC.64 R2, c[0x0][0x380] ;  /* 0x0000e000ff027b82 */ /* 0x000e220000000a00 */
[----:B------:R-:W-:Y:S02]  /*0160*/  LOP3.LUT R20, R0, 0x7ffffff8, RZ, 0xc0, !PT ;  /* 0x7ffffff800147812 */ /* 0x000fe400078ec0ff */
[----:B------:R-:W-:Y:S02]  /*0170*/  MOV R29, RZ ;  /* 0x000000ff001d7202 */ /* 0x000fe40000000f00 */
[----:B------:R-:W-:Y:S02]  /*0180*/  MOV R21, R16 ;  /* 0x0000001000157202 */ /* 0x000fe40000000f00 */
[----:B------:R-:W-:Y:S01]  /*0190*/  IADD3 R18, PT, PT, -R20, RZ, RZ ;  /* 0x000000ff14127210 */ /* 0x000fe20007ffe1ff */
[----:B0-----:R-:W-:-:S03]  /*01a0*/  IMAD.WIDE.U32 R2, R19, 0x4, R2 ;  /* 0x0000000413027825 */ /* 0x001fc600078e0002 */
[----:B------:R-:W-:-:S04]  /*01b0*/  IADD3 R5, P1, PT, R2, 0x10, RZ ;  /* 0x0000001002057810 */ /* 0x000fc80007f3e0ff */
[----:B------:R-:W-:-:S09]  /*01c0*/  IADD3.X R4, PT, PT, RZ, R3, RZ, P1, !PT ;  /* 0x00000003ff047210 */ /* 0x000fd20000ffe4ff */
.L_x_2:
[----:B------:R-:W0:Y:S01]  /*01d0*/  LDC.64 R14, c[0x0][0x388] ;  /* 0x0000e200ff0e7b82 */ /* 0x000e220000000a00 */
[----:B------:R-:W-:Y:S02]  /*01e0*/  MOV R2, R5 ;  /* 0x0000000500027202 */ /* 0x000fe40000000f00 */
[----:B------:R-:W-:-:S05]  /*01f0*/  MOV R3, R4 ;  /* 0x0000000400037202 */ /* 0x000fca0000000f00 */
[----:B------:R-:W2:Y:S01]  /*0200*/  LDG.E R12, desc[UR4][R2.64+-0x10] ;  /* 0xfffff004020c7981 */ /* 0x000ea2000c1e1900 */
[----:B------:R-:W1:Y:S03]  /*0210*/  LDC R23, c[0x0][0x39c] ;  /* 0x0000e700ff177b82 */ /* 0x000e660000000800 */
[----:B------:R-:W3:Y:S04]  /*0220*/  LDG.E R22, desc[UR4][R2.64+-0xc] ;  /* 0xfffff40402167981 */ /* 0x000ee8000c1e1900 */
[----:B------:R-:W4:Y:S04]  /*0230*/  LDG.E R27, desc[UR4][R2.64+-0x8] ;  /* 0xfffff804021b7981 */ /* 0x000f28000c1e1900 */
[----:B------:R-:W5:Y:S01]  /*0240*/  LDG.E R26, desc[UR4][R2.64+-0x4] ;  /* 0xfffffc04021a7981 */ /* 0x000f62000c1e1900 */
[----:B0-----:R-:W-:-:S05]  /*0250*/  IMAD.WIDE R14, R21, 0x4, R14 ;  /* 0x00000004150e7825 */ /* 0x001fca00078e020e */
[----:B------:R1:W2:Y:S02]  /*0260*/  LDG.E R13, desc[UR4][R14.64] ;  /* 0x000000040e0d7981 */ /* 0x0002a4000c1e1900 */
[----:B-1----:R-:W-:-:S05]  /*0270*/  IMAD.WIDE R14, R23, 0x4, R14 ;  /* 0x00000004170e7825 */ /* 0x002fca00078e020e */
[----:B------:R0:W3:Y:S01]  /*0280*/  LDG.E R25, desc[UR4][R14.64] ;  /* 0x000000040e197981 */ /* 0x0000e2000c1e1900 */
[----:B------:R-:W-:-:S04]  /*0290*/  IMAD.WIDE R10, R23, 0x4, R14 ;  /* 0x00000004170a7825 */ /* 0x000fc800078e020e */
[C---:B------:R-:W-:Y:S02]  /*02a0*/  IMAD.WIDE R8, R23.reuse, 0x4, R10 ;  /* 0x0000000417087825 */ /* 0x040fe400078e020a */
[----:B------:R-:W4:Y:S02]  /*02b0*/  LDG.E R10, desc[UR4][R10.64] ;  /* 0x000000040a0a7981 */ /* 0x000f24000c1e1900 */
[C---:B------:R-:W-:Y:S02]  /*02c0*/  IMAD.WIDE R4, R23.reuse, 0x4, R8 ;  /* 0x0000000417047825 */ /* 0x040fe400078e0208 */
[----:B------:R-:W5:Y:S02]  /*02d0*/  LDG.E R9, desc[UR4][R8.64] ;  /* 0x0000000408097981 */ /* 0x000f64000c1e1900 */
[C---:B------:R-:W-:Y:S02]  /*02e0*/  IMAD.WIDE R6, R23.reuse, 0x4, R4 ;  /* 0x0000000417067825 */ /* 0x040fe400078e0204 */
[----:B------:R-:W5:Y:S04]  /*02f0*/  LDG.E R11, desc[UR4][R2.64+0x4] ;  /* 0x00000404020b7981 */ /* 0x000f68000c1e1900 */
[----:B------:R-:W5:Y:S04]  /*0300*/  LDG.E R4, desc[UR4][R4.64] ;  /* 0x0000000404047981 */ /* 0x000f68000c1e1900 */
[----:B------:R-:W5:Y:S04]  /*0310*/  LDG.E R8, desc[UR4][R2.64+0xc] ;  /* 0x00000c0402087981 */ /* 0x000f68000c1e1900 */
[----:B------:R-:W5:Y:S01]  /*0320*/  LDG.E R5, desc[UR4][R2.64] ;  /* 0x0000000402057981 */ /* 0x000f62000c1e1900 */
[----:B--2---:R-:W-:Y:S01]  /*0330*/  FFMA R29, R12, R13, R29 ;  /* 0x0000000d0c1d7223 */ /* 0x004fe2000000001d */
[----:B------:R-:W-:-:S02]  /*0340*/  IMAD.WIDE R12, R23, 0x4, R6 ;  /* 0x00000004170c7825 */ /* 0x000fc400078e0206 */
[----:B------:R-:W2:Y:S02]  /*0350*/  LDG.E R6, desc[UR4][R6.64] ;  /* 0x0000000406067981 */ /* 0x000ea4000c1e1900 */
[----:B0-----:R-:W-:Y:S02]  /*0360*/  IMAD.WIDE R14, R23, 0x4, R12 ;  /* 0x00000004170e7825 */ /* 0x001fe400078e020c */
[----:B------:R-:W2:Y:S04]  /*0370*/  LDG.E R28, desc[UR4][R12.64] ;  /* 0x000000040c1c7981 */ /* 0x000ea8000c1e1900 */
[----:B------:R-:W2:Y:S04]  /*0380*/  LDG.E R7, desc[UR4][R2.64+0x8] ;  /* 0x0000080402077981 */ /* 0x000ea8000c1e1900 */
[----:B------:R-:W2:Y:S01]  /*0390*/  LDG.E R15, desc[UR4][R14.64] ;  /* 0x000000040e0f7981 */ /* 0x000ea2000c1e1900 */
[----:B---3--:R-:W-:Y:S01]  /*03a0*/  FFMA R22, R22, R25, R29 ;  /* 0x0000001916167223 */ /* 0x008fe2000000001d */
[----:B------:R-:W-:-:S03]  /*03b0*/  IADD3 R18, PT, PT, R18, 0x8, RZ ;  /* 0x0000000812127810 */ /* 0x000fc60007ffe0ff */
[----:B----4-:R-:W-:Y:S01]  /*03c0*/  FFMA R27, R27, R10, R22 ;  /* 0x0000000a1b1b7223 */ /* 0x010fe20000000016 */
[----:B------:R-:W-:-:S03]  /*03d0*/  ISETP.NE.AND P1, PT, R18, RZ, PT ;  /* 0x000000ff1200720c */ /* 0x000fc60003f25270 */
[----:B-----5:R-:W-:Y:S01]  /*03e0*/  FFMA R26, R26, R9, R27 ;  /* 0x000000091a1a7223 */ /* 0x020fe2000000001b */
[----:B------:R-:W-:-:S03]  /*03f0*/  LEA R21, R23, R21, 0x3 ;  /* 0x0000001517157211 */ /* 0x000fc600078e18ff */
[----:B------:R-:W-:Y:S01]  /*0400*/  FFMA R4, R5, R4, R26 ;  /* 0x0000000405047223 */ /* 0x000fe2000000001a */
[----:B------:R-:W-:-:S03]  /*0410*/  IADD3 R5, P2, PT, R2, 0x20, RZ ;  /* 0x0000002002057810 */ /* 0x000fc60007f5e0ff */
[----:B--2---:R-:W-:-:S04]  /*0420*/  FFMA R4, R11, R6, R4 ;  /* 0x000000060b047223 */ /* 0x004fc80000000004 */
[----:B------:R-:W-:Y:S01]  /*0430*/  FFMA R7, R7, R28, R4 ;  /* 0x0000001c07077223 */ /* 0x000fe20000000004 */
[----:B------:R-:W-:-:S03]  /*0440*/  IADD3.X R4, PT, PT, RZ, R3, RZ, P2, !PT ;  /* 0x00000003ff047210 */ /* 0x000fc600017fe4ff */
[----:B------:R-:W-:Y:S01]  /*0450*/  FFMA R29, R8, R15, R7 ;  /* 0x0000000f081d7223 */ /* 0x000fe20000000007 */
[----:B------:R-:W-:Y:S06]  /*0460*/  @P1 BRA `(.L_x_2) ;  /* 0xfffffffc00581947 */ /* 0x000fec000383ffff */
.L_x_1:
[----:B------:R-:W-:Y:S05]  /*0470*/  @!P0 BRA `(.L_x_0) ;  /* 0x0000000400088947 */ /* 0x000fea0003800000 */
[----:B------:R-:W-:Y:S02]  /*0480*/  ISETP.GE.U32.AND P1, PT, R24, 0x4, PT ;  /* 0x000000041800780c */ /* 0x000fe40003f26070 */
[----:B------:R-:W-:-:S04]  /*0490*/  LOP3.LUT R14, R0, 0x3, RZ, 0xc0, !PT ;  /* 0x00000003000e7812 */ /* 0x000fc800078ec0ff */
[----:B------:R-:W-:-:S07]  /*04a0*/  ISETP.NE.AND P0, PT, R14, RZ, PT ;  /* 0x000000ff0e00720c */ /* 0x000fce0003f05270 */
[----:B------:R-:W-:Y:S06]  /*04b0*/  @!P1 BRA `(.L_x_3) ;  /* 0x0000000000709947 */ /* 0x000fec0003800000 */
[----:B------:R-:W0:Y:S01]  /*04c0*/  LDC R11, c[0x0][0x39c] ;  /* 0x0000e700ff0b7b82 */ /* 0x000e220000000800 */
[----:B------:R-:W1:Y:S01]  /*04d0*/  LDCU.64 UR6, c[0x0][0x380] ;  /* 0x00007000ff0677ac */ /* 0x000e620008000a00 */
[CC--:B------:R-:W-:Y:S02]  /*04e0*/  IADD3 R3, PT, PT, R19.reuse, R20.reuse, RZ ;  /* 0x0000001413037210 */ /* 0x0c0fe40007ffe0ff */
[----:B------:R-:W-:-:S04]  /*04f0*/  IADD3 R8, P1, PT, R19, R20, RZ ;  /* 0x0000001413087210 */ /* 0x000fc80007f3e0ff */
[----:B------:R-:W2:Y:S08]  /*0500*/  LDC.64 R4, c[0x0][0x388] ;  /* 0x0000e200ff047b82 */ /* 0x000eb00000000a00 */
[----:B------:R-:W3:Y:S01]  /*0510*/  LDC.64 R12, c[0x0][0x380] ;  /* 0x0000e000ff0c7b82 */ /* 0x000ee20000000a00 */
[----:B0-----:R-:W-:-:S04]  /*0520*/  IMAD R7, R20, R11, R16 ;  /* 0x0000000b14077224 */ /* 0x001fc800078e0210 */
[----:B--2---:R-:W-:-:S04]  /*0530*/  IMAD.WIDE R4, R7, 0x4, R4 ;  /* 0x0000000407047825 */ /* 0x004fc800078e0204 */
[----:B------:R-:W-:Y:S02]  /*0540*/  IMAD.WIDE R6, R11, 0x4, R4 ;  /* 0x000000040b067825 */ /* 0x000fe400078e0204 */
[----:B------:R-:W2:Y:S02]  /*0550*/  LDG.E R4, desc[UR4][R4.64] ;  /* 0x0000000404047981 */ /* 0x000ea4000c1e1900 */
[----:B---3--:R-:W-:Y:S01]  /*0560*/  IMAD.WIDE.U32 R12, R3, 0x4, R12 ;  /* 0x00000004030c7825 */ /* 0x008fe200078e000c */
[----:B------:R-:W-:Y:S02]  /*0570*/  IADD3.X R3, PT, PT, RZ, RZ, RZ, P1, !PT ;  /* 0x000000ffff037210 */ /* 0x000fe40000ffe4ff */
[----:B-1----:R-:W-:-:S03]  /*0580*/  LEA R2, P1, R8, UR6, 0x2 ;  /* 0x0000000608027c11 */ /* 0x002fc6000f8210ff */
[----:B------:R-:W2:Y:S01]  /*0590*/  LDG.E R12, desc[UR4][R12.64] ;  /* 0x000000040c0c7981 */ /* 0x000ea2000c1e1900 */
[----:B------:R-:W-:Y:S01]  /*05a0*/  LEA.HI.X R3, R8, UR7, R3, 0x2, P1 ;  /* 0x0000000708037c11 */ /* 0x000fe200088f1403 */
[C---:B------:R-:W-:Y:S02]  /*05b0*/  IMAD.WIDE R8, R11.reuse, 0x4, R6 ;  /* 0x000000040b087825 */ /* 0x040fe400078e0206 */
[----:B------:R-:W3:Y:S04]  /*05c0*/  LDG.E R6, desc[UR4][R6.64] ;  /* 0x0000000406067981 */ /* 0x000ee8000c1e1900 */
[----:B------:R-:W3:Y:S01]  /*05d0*/  LDG.E R18, desc[UR4][R2.64+0x4] ;  /* 0x0000040402127981 */ /* 0x000ee2000c1e1900 */
[----:B------:R-:W-:-:S03]  /*05e0*/  IMAD.WIDE R10, R11, 0x4, R8 ;  /* 0x000000040b0a7825 */ /* 0x000fc600078e0208 */
[----:B------:R-:W4:Y:S04]  /*05f0*/  LDG.E R21, desc[UR4][R8.64] ;  /* 0x0000000408157981 */ /* 0x000f28000c1e1900 */
[----:B------:R-:W4:Y:S04]  /*0600*/  LDG.E R15, desc[UR4][R2.64+0x8] ;  /* 0x00000804020f7981 */ /* 0x000f28000c1e1900 */
[----:B------:R-:W5:Y:S04]  /*0610*/  LDG.E R22, desc[UR4][R2.64+0xc] ;  /* 0x00000c0402167981 */ /* 0x000f68000c1e1900 */
[----:B------:R-:W5:Y:S01]  /*0620*/  LDG.E R10, desc[UR4][R10.64] ;  /* 0x000000040a0a7981 */ /* 0x000f62000c1e1900 */
[----:B------:R-:W-:Y:S01]  /*0630*/  IADD3 R20, PT, PT, R20, 0x4, RZ ;  /* 0x0000000414147810 */ /* 0x000fe20007ffe0ff */
[----:B--2---:R-:W-:-:S04]  /*0640*/  FFMA R29, R12, R4, R29 ;  /* 0x000000040c1d7223 */ /* 0x004fc8000000001d */
[----:B---3--:R-:W-:-:S04]  /*0650*/  FFMA R18, R18, R6, R29 ;  /* 0x0000000612127223 */ /* 0x008fc8000000001d */
[----:B----4-:R-:W-:-:S04]  /*0660*/  FFMA R15, R15, R21, R18 ;  /* 0x000000150f0f7223 */ /* 0x010fc80000000012 */
[----:B-----5:R-:W-:-:S07]  /*0670*/  FFMA R29, R22, R10, R15 ;  /* 0x0000000a161d7223 */ /* 0x020fce000000000f */
.L_x_3:
[----:B------:R-:W-:Y:S05]  /*0680*/  @!P0 BRA `(.L_x_0) ;  /* 0x0000000000848947 */ /* 0x000fea0003800000 */
[----:B------:R-:W-:Y:S01]  /*0690*/  ISETP.NE.AND P1, PT, R14, 0x1, PT ;  /* 0x000000010e00780c */ /* 0x000fe20003f25270 */
[----:B------:R-:W0:Y:S01]  /*06a0*/  LDC.64 R8, c[0x0][0x388] ;  /* 0x0000e200ff087b82 */ /* 0x000e220000000a00 */
[----:B------:R-:W-:-:S04]  /*06b0*/  LOP3.LUT R0, R0, 0x1, RZ, 0xc0, !PT ;  /* 0x0000000100007812 */ /* 0x000fc800078ec0ff */
[----:B------:R-:W-:-:S03]  /*06c0*/  ISETP.NE.U32.AND P0, PT, R0, 0x1, PT ;  /* 0x000000010000780c */ /* 0x000fc60003f05070 */
[----:B------:R-:W1:Y:S04]  /*06d0*/  LDC.64 R10, c[0x0][0x380] ;  /* 0x0000e000ff0a7b82 */ /* 0x000e680000000a00 */
[CC--:B------:R-:W-:Y:S02]  /*06e0*/  @P1 IADD3 R21, PT, PT, R19.reuse, R20.reuse, RZ ;  /* 0x0000001413151210 */ /* 0x0c0fe40007ffe0ff */
[----:B------:R-:W-:Y:S02]  /*06f0*/  @P1 IADD3 R0, P2, PT, R19, R20, RZ ;  /* 0x0000001413001210 */ /* 0x000fe40007f5e0ff */
[----:B------:R-:W2:Y:S02]  /*0700*/  @P1 LDC R15, c[0x0][0x39c] ;  /* 0x0000e700ff0f1b82 */ /* 0x000ea40000000800 */
[----:B------:R-:W-:-:S06]  /*0710*/  @P1 IADD3.X R12, PT, PT, RZ, RZ, RZ, P2, !PT ;  /* 0x000000ffff0c1210 */ /* 0x000fcc00017fe4ff */
[----:B------:R-:W3:Y:S08]  /*0720*/  @P1 LDC.64 R6, c[0x0][0x380] ;  /* 0x0000e000ff061b82 */ /* 0x000ef00000000a00 */
[----:B------:R-:W4:Y:S01]  /*0730*/  @!P0 LDC R13, c[0x0][0x39c] ;  /* 0x0000e700ff0d8b82 */ /* 0x000f220000000800 */
[----:B-1----:R-:W-:-:S06]  /*0740*/  @P1 IMAD.WIDE.U32 R10, R21, 0x4, R10 ;  /* 0x00000004150a1825 */ /* 0x002fcc00078e000a */
[----:B------:R-:W5:Y:S01]  /*0750*/  @P1 LDG.E R10, desc[UR4][R10.64] ;  /* 0x000000040a0a1981 */ /* 0x000f62000c1e1900 */
[----:B------:R-:W1:Y:S01]  /*0760*/  LDC.64 R2, c[0x0][0x380] ;  /* 0x0000e000ff027b82 */ /* 0x000e620000000a00 */
[C---:B--2---:R-:W-:Y:S01]  /*0770*/  @P1 IMAD R23, R20.reuse, R15, R16 ;  /* 0x0000000f14171224 */ /* 0x044fe200078e0210 */
[----:B------:R-:W-:-:S03]  /*0780*/  @P1 IADD3 R20, PT, PT, R20, 0x2, RZ ;  /* 0x0000000214141810 */ /* 0x000fc60007ffe0ff */
[----:B0-----:R-:W-:-:S03]  /*0790*/  @P1 IMAD.WIDE R8, R23, 0x4, R8 ;  /* 0x0000000417081825 */ /* 0x001fc600078e0208 */
[----:B------:R-:W0:Y:S01]  /*07a0*/  LDC.64 R4, c[0x0][0x388] ;  /* 0x0000e200ff047b82 */ /* 0x000e220000000a00 */
[C---:B---3--:R-:W-:Y:S02]  /*07b0*/  @P1 LEA R6, P2, R0.reuse, R6, 0x2 ;  /* 0x0000000600061211 */ /* 0x048fe400078410ff */
[----:B------:R-:W-:Y:S01]  /*07c0*/  @!P0 IADD3 R19, PT, PT, R19, R20, RZ ;  /* 0x0000001413138210 */ /* 0x000fe20007ffe0ff */
[----:B------:R-:W-:Y:S01]  /*07d0*/  @P1 IMAD.WIDE R14, R15, 0x4, R8 ;  /* 0x000000040f0e1825 */ /* 0x000fe200078e0208 */
[----:B------:R-:W-:Y:S02]  /*07e0*/  @P1 LEA.HI.X R7, R0, R7, R12, 0x2, P2 ;  /* 0x0000000700071211 */ /* 0x000fe400010f140c */
[----:B------:R-:W5:Y:S01]  /*07f0*/  @P1 LDG.E R0, desc[UR4][R8.64] ;  /* 0x0000000408001981 */ /* 0x000f62000c1e1900 */
[----:B----4-:R-:W-:-:S03]  /*0800*/  @!P0 IMAD R13, R20, R13, R16 ;  /* 0x0000000d140d8224 */ /* 0x010fc600078e0210 */
[----:B------:R-:W2:Y:S04]  /*0810*/  @P1 LDG.E R7, desc[UR4][R6.64+0x4] ;  /* 0x0000040406071981 */ /* 0x000ea8000c1e1900 */
[----:B------:R-:W2:Y:S01]  /*0820*/  @P1 LDG.E R14, desc[UR4][R14.64] ;  /* 0x000000040e0e1981 */ /* 0x000ea2000c1e1900 */
[----:B-1----:R-:W-:-:S06]  /*0830*/  @!P0 IMAD.WIDE.U32 R2, R19, 0x4, R2 ;  /* 0x0000000413028825 */ /* 0x002fcc00078e0002 */
[----:B------:R-:W3:Y:S01]  /*0840*/  @!P0 LDG.E R2, desc[UR4][R2.64] ;  /* 0x0000000402028981 */ /* 0x000ee2000c1e1900 */
[----:B0-----:R-:W-:-:S06]  /*0850*/  @!P0 IMAD.WIDE R4, R13, 0x4, R4 ;  /* 0x000000040d048825 */ /* 0x001fcc00078e0204 */
[----:B------:R-:W3:Y:S01]  /*0860*/  @!P0 LDG.E R4, desc[UR4][R4.64] ;  /* 0x0000000404048981 */ /* 0x000ee2000c1e1900 */
[----:B-----5:R-:W-:-:S04]  /*0870*/  @P1 FFMA R0, R10, R0, R29 ;  /* 0x000000000a001223 */ /* 0x020fc8000000001d */
[----:B--2---:R-:W-:-:S04]  /*0880*/  @P1 FFMA R29, R7, R14, R0 ;  /* 0x0000000e071d1223 */ /* 0x004fc80000000000 */
[----:B---3--:R-:W-:-:S07]  /*0890*/  @!P0 FFMA R29, R2, R4, R29 ;  /* 0x00000004021d8223 */ /* 0x008fce000000001d */
.L_x_0:
[----:B------:R-:W0:Y:S01]  /*08a0*/  LDC.64 R2, c[0x0][0x390] ;  /* 0x0000e400ff027b82 */ /* 0x000e220000000a00 */
[----:B------:R-:W1:Y:S02]  /*08b0*/  LDCU UR6, c[0x0][0x39c] ;  /* 0x00007380ff0677ac */ /* 0x000e640008000800 */
[----:B-1----:R-:W-:-:S04]  /*08c0*/  IMAD R17, R17, UR6, R16 ;  /* 0x0000000611117c24 */ /* 0x002fc8000f8e0210 */
[----:B0-----:R-:W-:-:S05]  /*08d0*/  IMAD.WIDE R2, R17, 0x4, R2 ;  /* 0x0000000411027825 */ /* 0x001fca00078e0202 */
[----:B------:R-:W-:Y:S01]  /*08e0*/  STG.E desc[UR4][R2.64], R29 ;  /* 0x0000001d02007986 */ /* 0x000fe2000c101904 */
[----:B------:R-:W-:Y:S05]  /*08f0*/  EXIT ;  /* 0x000000000000794d */ /* 0x000fea0003800000 */
.L_x_4:
[----:B------:R-:W-:-:S00]  /*0900*/  BRA `(.L_x_4) ;  /* 0xfffffffc00fc7947 */ /* 0x000fc0000383ffff */
[----:B------:R-:W-:-:S00]  /*0910*/  NOP ;  /* 0x0000000000007918 */ /* 0x000fc00000000000 */
        /* <DEDUP_REMOVED lines=14> */
.L_x_5:


//--------------------- .nv.shared.reserved.0     --------------------------
	.section	.nv.shared.reserved.0,"aw",@nobits
	.weak		__nv_reservedSMEM_offset_0_alias
	.size		__nv_reservedSMEM_offset_0_alias, 0, 64
	.other		__nv_reservedSMEM_offset_0_alias,@"STO_CUDA_RESERVED_SHARED STV_DEFAULT"
__nv_reservedSMEM_offset_0_alias:
	.zero		0
	.zero		64


//--------------------- .nv.constant0._Z15matrixMulKernelPKfS0_Pfii --------------------------
	.section	.nv.constant0._Z15matrixMulKernelPKfS0_Pfii,"a",@progbits
	.sectionflags	@""
	.align	4
.nv.constant0._Z15matrixMulKernelPKfS0_Pfii:
	.zero		928


//--------------------- SYMBOLS --------------------------

	.type		.nv.reservedSmem.offset0,@object
	.size		.nv.reservedSmem.offset0,0x4
